//
// Generated by NVIDIA NVVM Compiler
//
// Compiler Build ID: CL-36424714
// Cuda compilation tools, release 13.0, V13.0.88
// Based on NVVM 20.0.0
//

.version 9.0
.target sm_100
.address_size 64

	// .globl	_Z15matVecMulKernelPfS_S_i

.visible .entry _Z15matVecMulKernelPfS_S_i(
	.param .u64 .ptr .align 1 _Z15matVecMulKernelPfS_S_i_param_0,
	.param .u64 .ptr .align 1 _Z15matVecMulKernelPfS_S_i_param_1,
	.param .u64 .ptr .align 1 _Z15matVecMulKernelPfS_S_i_param_2,
	.param .u32 _Z15matVecMulKernelPfS_S_i_param_3
)
{
	.reg .pred 	%p<11>;
	.reg .b32 	%r<37>;
	.reg .b32 	%f<112>;
	.reg .b64 	%rd<31>;

	ld.param.u64 	%rd11, [_Z15matVecMulKernelPfS_S_i_param_0];
	ld.param.u64 	%rd12, [_Z15matVecMulKernelPfS_S_i_param_1];
	ld.param.u64 	%rd10, [_Z15matVecMulKernelPfS_S_i_param_2];
	ld.param.u32 	%r23, [_Z15matVecMulKernelPfS_S_i_param_3];
	cvta.to.global.u64 	%rd1, %rd12;
	cvta.to.global.u64 	%rd2, %rd11;
	mov.u32 	%r24, %ctaid.x;
	mov.u32 	%r25, %ntid.x;
	mov.u32 	%r26, %tid.x;
	mad.lo.s32 	%r1, %r24, %r25, %r26;
	setp.gt.s32 	%p1, %r1, 3;
	@%p1 bra 	$L__BB0_15;
	setp.lt.s32 	%p2, %r23, 1;
	mov.f32 	%f111, 0f00000000;
	@%p2 bra 	$L__BB0_14;
	mul.lo.s32 	%r2, %r23, %r1;
	and.b32  	%r3, %r23, 15;
	setp.lt.u32 	%p3, %r23, 16;
	mov.f32 	%f111, 0f00000000;
	mov.b32 	%r33, 0;
	@%p3 bra 	$L__BB0_5;
	and.b32  	%r33, %r23, 2147483632;
	neg.s32 	%r31, %r33;
	add.s64 	%rd3, %rd2, 32;
	add.s64 	%rd29, %rd1, 32;
	mov.f32 	%f111, 0f00000000;
	mov.u32 	%r30, %r2;
$L__BB0_4:
	.pragma "nounroll";
	mul.wide.s32 	%rd13, %r30, 4;
	add.s64 	%rd14, %rd3, %rd13;
	ld.global.f32 	%f18, [%rd14+-32];
	ld.global.f32 	%f19, [%rd29+-32];
	fma.rn.f32 	%f20, %f18, %f19, %f111;
	ld.global.f32 	%f21, [%rd14+-28];
	ld.global.f32 	%f22, [%rd29+-28];
	fma.rn.f32 	%f23, %f21, %f22, %f20;
	ld.global.f32 	%f24, [%rd14+-24];
	ld.global.f32 	%f25, [%rd29+-24];
	fma.rn.f32 	%f26, %f24, %f25, %f23;
	ld.global.f32 	%f27, [%rd14+-20];
	ld.global.f32 	%f28, [%rd29+-20];
	fma.rn.f32 	%f29, %f27, %f28, %f26;
	ld.global.f32 	%f30, [%rd14+-16];
	ld.global.f32 	%f31, [%rd29+-16];
	fma.rn.f32 	%f32, %f30, %f31, %f29;
	ld.global.f32 	%f33, [%rd14+-12];
	ld.global.f32 	%f34, [%rd29+-12];
	fma.rn.f32 	%f35, %f33, %f34, %f32;
	ld.global.f32 	%f36, [%rd14+-8];
	ld.global.f32 	%f37, [%rd29+-8];
	fma.rn.f32 	%f38, %f36, %f37, %f35;
	ld.global.f32 	%f39, [%rd14+-4];
	ld.global.f32 	%f40, [%rd29+-4];
	fma.rn.f32 	%f41, %f39, %f40, %f38;
	ld.global.f32 	%f42, [%rd14];
	ld.global.f32 	%f43, [%rd29];
	fma.rn.f32 	%f44, %f42, %f43, %f41;
	ld.global.f32 	%f45, [%rd14+4];
	ld.global.f32 	%f46, [%rd29+4];
	fma.rn.f32 	%f47, %f45, %f46, %f44;
	ld.global.f32 	%f48, [%rd14+8];
	ld.global.f32 	%f49, [%rd29+8];
	fma.rn.f32 	%f50, %f48, %f49, %f47;
	ld.global.f32 	%f51, [%rd14+12];
	ld.global.f32 	%f52, [%rd29+12];
	fma.rn.f32 	%f53, %f51, %f52, %f50;
	ld.global.f32 	%f54, [%rd14+16];
	ld.global.f32 	%f55, [%rd29+16];
	fma.rn.f32 	%f56, %f54, %f55, %f53;
	ld.global.f32 	%f57, [%rd14+20];
	ld.global.f32 	%f58, [%rd29+20];
	fma.rn.f32 	%f59, %f57, %f58, %f56;
	ld.global.f32 	%f60, [%rd14+24];
	ld.global.f32 	%f61, [%rd29+24];
	fma.rn.f32 	%f62, %f60, %f61, %f59;
	ld.global.f32 	%f63, [%rd14+28];
	ld.global.f32 	%f64, [%rd29+28];
	fma.rn.f32 	%f111, %f63, %f64, %f62;
	add.s32 	%r31, %r31, 16;
	add.s32 	%r30, %r30, 16;
	add.s64 	%rd29, %rd29, 64;
	setp.ne.s32 	%p4, %r31, 0;
	@%p4 bra 	$L__BB0_4;
$L__BB0_5:
	setp.eq.s32 	%p5, %r3, 0;
	@%p5 bra 	$L__BB0_14;
	and.b32  	%r11, %r23, 7;
	setp.lt.u32 	%p6, %r3, 8;
	@%p6 bra 	$L__BB0_8;
	add.s32 	%r28, %r33, %r2;
	mul.wide.s32 	%rd15, %r28, 4;
	add.s64 	%rd16, %rd2, %rd15;
	ld.global.f32 	%f66, [%rd16];
	mul.wide.u32 	%rd17, %r33, 4;
	add.s64 	%rd18, %rd1, %rd17;
	ld.global.f32 	%f67, [%rd18];
	fma.rn.f32 	%f68, %f66, %f67, %f111;
	ld.global.f32 	%f69, [%rd16+4];
	ld.global.f32 	%f70, [%rd18+4];
	fma.rn.f32 	%f71, %f69, %f70, %f68;
	ld.global.f32 	%f72, [%rd16+8];
	ld.global.f32 	%f73, [%rd18+8];
	fma.rn.f32 	%f74, %f72, %f73, %f71;
	ld.global.f32 	%f75, [%rd16+12];
	ld.global.f32 	%f76, [%rd18+12];
	fma.rn.f32 	%f77, %f75, %f76, %f74;
	ld.global.f32 	%f78, [%rd16+16];
	ld.global.f32 	%f79, [%rd18+16];
	fma.rn.f32 	%f80, %f78, %f79, %f77;
	ld.global.f32 	%f81, [%rd16+20];
	ld.global.f32 	%f82, [%rd18+20];
	fma.rn.f32 	%f83, %f81, %f82, %f80;
	ld.global.f32 	%f84, [%rd16+24];
	ld.global.f32 	%f85, [%rd18+24];
	fma.rn.f32 	%f86, %f84, %f85, %f83;
	ld.global.f32 	%f87, [%rd16+28];
	ld.global.f32 	%f88, [%rd18+28];
	fma.rn.f32 	%f111, %f87, %f88, %f86;
	add.s32 	%r33, %r33, 8;
$L__BB0_8:
	setp.eq.s32 	%p7, %r11, 0;
	@%p7 bra 	$L__BB0_14;
	and.b32  	%r14, %r23, 3;
	setp.lt.u32 	%p8, %r11, 4;
	@%p8 bra 	$L__BB0_11;
	add.s32 	%r29, %r33, %r2;
	mul.wide.s32 	%rd19, %r29, 4;
	add.s64 	%rd20, %rd2, %rd19;
	ld.global.f32 	%f90, [%rd20];
	mul.wide.u32 	%rd21, %r33, 4;
	add.s64 	%rd22, %rd1, %rd21;
	ld.global.f32 	%f91, [%rd22];
	fma.rn.f32 	%f92, %f90, %f91, %f111;
	ld.global.f32 	%f93, [%rd20+4];
	ld.global.f32 	%f94, [%rd22+4];
	fma.rn.f32 	%f95, %f93, %f94, %f92;
	ld.global.f32 	%f96, [%rd20+8];
	ld.global.f32 	%f97, [%rd22+8];
	fma.rn.f32 	%f98, %f96, %f97, %f95;
	ld.global.f32 	%f99, [%rd20+12];
	ld.global.f32 	%f100, [%rd22+12];
	fma.rn.f32 	%f111, %f99, %f100, %f98;
	add.s32 	%r33, %r33, 4;
$L__BB0_11:
	setp.eq.s32 	%p9, %r14, 0;
	@%p9 bra 	$L__BB0_14;
	mul.wide.u32 	%rd23, %r33, 4;
	add.s64 	%rd30, %rd1, %rd23;
	add.s32 	%r36, %r33, %r2;
	neg.s32 	%r35, %r14;
$L__BB0_13:
	.pragma "nounroll";
	mul.wide.s32 	%rd24, %r36, 4;
	add.s64 	%rd25, %rd2, %rd24;
	ld.global.f32 	%f101, [%rd25];
	ld.global.f32 	%f102, [%rd30];
	fma.rn.f32 	%f111, %f101, %f102, %f111;
	add.s64 	%rd30, %rd30, 4;
	add.s32 	%r36, %r36, 1;
	add.s32 	%r35, %r35, 1;
	setp.ne.s32 	%p10, %r35, 0;
	@%p10 bra 	$L__BB0_13;
$L__BB0_14:
	cvta.to.global.u64 	%rd26, %rd10;
	mul.wide.s32 	%rd27, %r1, 4;
	add.s64 	%rd28, %rd26, %rd27;
	st.global.f32 	[%rd28], %f111;
$L__BB0_15:
	ret;

}


// ===== COMPILED SASS (sm_100) =====

	.target	sm_100

	.elftype	@"ET_EXEC"


//--------------------- .note.nv.tkinfo           --------------------------
	.section	.note.nv.tkinfo,"",@"SHT_NOTE"
	.sectionflags	@"SHF_NOTE_NV_TKINFO"
	.tkinfo
        /*0018*/ 	.word	0x00000002
        /*0030*/ 	.string	""
        /*0030*/ 	.string	"ptxas"
        /*0030*/ 	.string	"Cuda compilation tools, release 13.0, V13.0.88"
        /*0030*/ 	.string	"Build cuda_13.0.r13.0/compiler.36424714_0"
        /*0030*/ 	.string	"-arch sm_100 -m 64 "



//--------------------- .note.nv.cuinfo           --------------------------
	.section	.note.nv.cuinfo,"",@"SHT_NOTE"
	.sectionflags	@"SHF_NOTE_NV_CUINFO"
        /*0018*/ 	.short	0x0002
        /*001a*/ 	.short	0x0064
        /*001c*/ 	.short	0x0082
	.zero		2


//--------------------- .nv.info                  --------------------------
	.section	.nv.info,"",@"SHT_CUDA_INFO"
	.align	4


	//----- nvinfo : EIATTR_REGCOUNT
	.align		4
        /*0000*/ 	.byte	0x04, 0x2f
        /*0002*/ 	.short	(.L_1 - .L_0)
	.align		4
.L_0:
        /*0004*/ 	.word	index@(_Z15matVecMulKernelPfS_S_i)
        /*0008*/ 	.word	0x0000001e


	//----- nvinfo : EIATTR_FRAME_SIZE
	.align		4
.L_1:
        /*000c*/ 	.byte	0x04, 0x11
        /*000e*/ 	.short	(.L_3 - .L_2)
	.align		4
.L_2:
        /*0010*/ 	.word	index@(_Z15matVecMulKernelPfS_S_i)
        /*0014*/ 	.word	0x00000000


	//----- nvinfo : EIATTR_MIN_STACK_SIZE
	.align		4
.L_3:
        /*0018*/ 	.byte	0x04, 0x12
        /*001a*/ 	.short	(.L_5 - .L_4)
	.align		4
.L_4:
        /*001c*/ 	.word	index@(_Z15matVecMulKernelPfS_S_i)
        /*0020*/ 	.word	0x00000000
.L_5:


//--------------------- .nv.compat                --------------------------
	.section	.nv.compat,"",@"SHT_CUDA_COMPAT_INFO"
	.align	4
        /*0000*/ 	.byte	0x02, 0x09, 0x00, 0x00, 0x02, 0x02, 0x01, 0x00, 0x02, 0x05, 0x05, 0x00, 0x03, 0x07, 0x01, 0x01
        /*0010*/ 	.byte	0x02, 0x03, 0x00, 0x00, 0x02, 0x06, 0x01, 0x00, 0x04, 0x0b, 0x08, 0x00, 0x09, 0x00, 0x00, 0x00
        /*0020*/ 	.byte	0x00, 0x00, 0x00, 0x00


//--------------------- .nv.info._Z15matVecMulKernelPfS_S_i --------------------------
	.section	.nv.info._Z15matVecMulKernelPfS_S_i,"",@"SHT_CUDA_INFO"
	.sectionflags	@""
	.align	4


	//----- nvinfo : EIATTR_CUDA_API_VERSION
	.align		4
        /*0000*/ 	.byte	0x04, 0x37
        /*0002*/ 	.short	(.L_7 - .L_6)
.L_6:
        /*0004*/ 	.word	0x00000082


	//----- nvinfo : EIATTR_KPARAM_INFO
	.align		4
.L_7:
        /*0008*/ 	.byte	0x04, 0x17
        /*000a*/ 	.short	(.L_9 - .L_8)
.L_8:
        /*000c*/ 	.word	0x00000000
        /*0010*/ 	.short	0x0003
        /*0012*/ 	.short	0x0018
        /*0014*/ 	.byte	0x00, 0xf0, 0x11, 0x00


	//----- nvinfo : EIATTR_KPARAM_INFO
	.align		4
.L_9:
        /*0018*/ 	.byte	0x04, 0x17
        /*001a*/ 	.short	(.L_11 - .L_10)
.L_10:
        /*001c*/ 	.word	0x00000000
        /*0020*/ 	.short	0x0002
        /*0022*/ 	.short	0x0010
        /*0024*/ 	.byte	0x00, 0xf5, 0x21, 0x00


	//----- nvinfo : EIATTR_KPARAM_INFO
	.align		4
.L_11:
        /*0028*/ 	.byte	0x04, 0x17
        /*002a*/ 	.short	(.L_13 - .L_12)
.L_12:
        /*002c*/ 	.word	0x00000000
        /*0030*/ 	.short	0x0001
        /*0032*/ 	.short	0x0008
        /*0034*/ 	.byte	0x00, 0xf5, 0x21, 0x00


	//----- nvinfo : EIATTR_KPARAM_INFO
	.align		4
.L_13:
        /*0038*/ 	.byte	0x04, 0x17
        /*003a*/ 	.short	(.L_15 - .L_14)
.L_14:
        /*003c*/ 	.word	0x00000000
        /*0040*/ 	.short	0x0000
        /*0042*/ 	.short	0x0000
        /*0044*/ 	.byte	0x00, 0xf5, 0x21, 0x00


	//----- nvinfo : EIATTR_SPARSE_MMA_MASK
	.align		4
.L_15:
        /*0048*/ 	.byte	0x03, 0x50
        /*004a*/ 	.short	0x0000


	//----- nvinfo : EIATTR_MAXREG_COUNT
	.align		4
        /*004c*/ 	.byte	0x03, 0x1b
        /*004e*/ 	.short	0x00ff


	//----- nvinfo : EIATTR_MERCURY_ISA_VERSION
	.align		4
        /*0050*/ 	.byte	0x03, 0x5f
        /*0052*/ 	.short	0x0101


	//----- nvinfo : EIATTR_VRC_CTA_INIT_COUNT
	.align		4
        /*0054*/ 	.byte	0x02, 0x4a
	.zero		1
	.zero		1


	//----- nvinfo : EIATTR_EXIT_INSTR_OFFSETS
	.align		4
        /*0058*/ 	.byte	0x04, 0x1c
        /*005a*/ 	.short	(.L_17 - .L_16)


	//   ....[0]....
.L_16:
        /*005c*/ 	.word	0x00000060


	//   ....[1]....
        /*0060*/ 	.word	0x00000a80


	//----- nvinfo : EIATTR_CBANK_PARAM_SIZE
	.align		4
.L_17:
        /*0064*/ 	.byte	0x03, 0x19
        /*0066*/ 	.short	0x001c


	//----- nvinfo : EIATTR_PARAM_CBANK
	.align		4
        /*0068*/ 	.byte	0x04, 0x0a
        /*006a*/ 	.short	(.L_19 - .L_18)
	.align		4
.L_18:
        /*006c*/ 	.word	index@(.nv.constant0._Z15matVecMulKernelPfS_S_i)
        /*0070*/ 	.short	0x0380
        /*0072*/ 	.short	0x001c


	//----- nvinfo : EIATTR_SW_WAR
	.align		4
.L_19:
        /*0074*/ 	.byte	0x04, 0x36
        /*0076*/ 	.short	(.L_21 - .L_20)
.L_20:
        /*0078*/ 	.word	0x00000008
.L_21:


//--------------------- .nv.callgraph             --------------------------
	.section	.nv.callgraph,"",@"SHT_CUDA_CALLGRAPH"
	.align	4
	.sectionentsize	8
	.align		4
        /*0000*/ 	.word	0x00000000
	.align		4
        /*0004*/ 	.word	0xffffffff
	.align		4
        /*0008*/ 	.word	0x00000000
	.align		4
        /*000c*/ 	.word	0xfffffffe
	.align		4
        /*0010*/ 	.word	0x00000000
	.align		4
        /*0014*/ 	.word	0xfffffffd
	.align		4
        /*0018*/ 	.word	0x00000000
	.align		4
        /*001c*/ 	.word	0xfffffffc


//--------------------- .text._Z15matVecMulKernelPfS_S_i --------------------------
	.section	.text._Z15matVecMulKernelPfS_S_i,"ax",@progbits
	.align	128
        .global         _Z15matVecMulKernelPfS_S_i
        .type           _Z15matVecMulKernelPfS_S_i,@function
        .size           _Z15matVecMulKernelPfS_S_i,(.L_x_7 - _Z15matVecMulKernelPfS_S_i)
        .other          _Z15matVecMulKernelPfS_S_i,@"STO_CUDA_ENTRY STV_DEFAULT"
_Z15matVecMulKernelPfS_S_i:
.text._Z15matVecMulKernelPfS_S_i:
[----:B------:R-:W-:Y:S01]  /*0000*/  LDC R1, c[0x0][0x37c] ;  /* 0x0000df00ff017b82 */ /* 0x000fe20000000800 */
[----:B------:R-:W0:Y:S07]  /*0010*/  S2R R3, SR_TID.X ;  /* 0x0000000000037919 */ /* 0x000e2e0000002100 */
[----:B------:R-:W0:Y:S08]  /*0020*/  S2UR UR4, SR_CTAID.X ;  /* 0x00000000000479c3 */ /* 0x000e300000002500 */
[----:B------:R-:W0:Y:S02]  /*0030*/  LDC R0, c[0x0][0x360] ;  /* 0x0000d800ff007b82 */ /* 0x000e240000000800 */
[----:B0-----:R-:W-:-:S05]  /*0040*/  IMAD R0, R0, UR4, R3 ;  /* 0x0000000400007c24 */ /* 0x001fca000f8e0203 */
[----:B------:R-:W-:-:S13]  /*0050*/  ISETP.GT.AND P0, PT, R0, 0x3, PT ;  /* 0x000000030000780c */ /* 0x000fda0003f04270 */
[----:B------:R-:W-:Y:S05]  /*0060*/  @P0 EXIT ;  /* 0x000000000000094d */ /* 0x000fea0003800000 */
[----:B------:R-:W0:Y:S01]  /*0070*/  LDCU UR8, c[0x0][0x398] ;  /* 0x00007300ff0877ac */ /* 0x000e220008000800 */
[----:B------:R-:W-:Y:S01]  /*0080*/  HFMA2 R15, -RZ, RZ, 0, 0 ;  /* 0x00000000ff0f7431 */ /* 0x000fe200000001ff */
[----:B------:R-:W1:Y:S01]  /*0090*/  LDCU.64 UR16, c[0x0][0x358] ;  /* 0x00006b00ff1077ac */ /* 0x000e620008000a00 */
[----:B0-----:R-:W-:-:S09]  /*00a0*/  UISETP.GE.AND UP0, UPT, UR8, 0x1, UPT ;  /* 0x000000010800788c */ /* 0x001fd2000bf06270 */
[----:B-1----:R-:W-:Y:S05]  /*00b0*/  BRA.U !UP0, `(.L_x_0) ;  /* 0x0000000908647547 */ /* 0x002fea000b800000 */
[----:B------:R-:W-:Y:S02]  /*00c0*/  UISETP.GE.U32.AND UP1, UPT, UR8, 0x10, UPT ;  /* 0x000000100800788c */ /* 0x000fe4000bf26070 */
[----:B------:R-:W-:Y:S01]  /*00d0*/  IMAD R7, R0, UR8, RZ ;  /* 0x0000000800077c24 */ /* 0x000fe2000f8e02ff */
[----:B------:R-:W-:Y:S01]  /*00e0*/  ULOP3.LUT UR9, UR8, 0xf, URZ, 0xc0, !UPT ;  /* 0x0000000f08097892 */ /* 0x000fe2000f8ec0ff */
[----:B------:R-:W-:Y:S02]  /*00f0*/  MOV R15, RZ ;  /* 0x000000ff000f7202 */ /* 0x000fe40000000f00 */
[----:B------:R-:W-:Y:S01]  /*0100*/  MOV R8, RZ ;  /* 0x000000ff00087202 */ /* 0x000fe20000000f00 */
[----:B------:R-:W-:Y:S02]  /*0110*/  UISETP.NE.AND UP0, UPT, UR9, URZ, UPT ;  /* 0x000000ff0900728c */ /* 0x000fe4000bf05270 */
[----:B------:R-:W-:Y:S09]  /*0120*/  BRA.U !UP1, `(.L_x_1) ;  /* 0x0000000509147547 */ /* 0x000ff2000b800000 */
[----:B------:R-:W0:Y:S01]  /*0130*/  LDCU.128 UR12, c[0x0][0x380] ;  /* 0x00007000ff0c77ac */ /* 0x000e220008000c00 */
[----:B------:R-:W-:Y:S02]  /*0140*/  MOV R15, RZ ;  /* 0x000000ff000f7202 */ /* 0x000fe40000000f00 */
[----:B------:R-:W-:Y:S01]  /*0150*/  MOV R6, R7 ;  /* 0x0000000700067202 */ /* 0x000fe20000000f00 */
[----:B------:R-:W-:-:S04]  /*0160*/  ULOP3.LUT UR10, UR8, 0x7ffffff0, URZ, 0xc0, !UPT ;  /* 0x7ffffff0080a7892 */ /* 0x000fc8000f8ec0ff */
[----:B------:R-:W-:Y:S02]  /*0170*/  UIADD3 UR11, UPT, UPT, -UR10, URZ, URZ ;  /* 0x000000ff0a0b7290 */ /* 0x000fe4000fffe1ff */
[----:B------:R-:W-:Y:S01]  /*0180*/  MOV R8, UR10 ;  /* 0x0000000a00087c02 */ /* 0x000fe20008000f00 */
[----:B0-----:R-:W-:Y:S02]  /*0190*/  UIADD3 UR4, UP2, UPT, UR14, 0x20, URZ ;  /* 0x000000200e047890 */ /* 0x001fe4000ff5e0ff */
[----:B------:R-:W-:Y:S02]  /*01a0*/  UIADD3 UR6, UP1, UPT, UR12, 0x20, URZ ;  /* 0x000000200c067890 */ /* 0x000fe4000ff3e0ff */
[----:B------:R-:W-:Y:S02]  /*01b0*/  UIADD3.X UR5, UPT, UPT, URZ, UR15, URZ, UP2, !UPT ;  /* 0x0000000fff057290 */ /* 0x000fe400097fe4ff */
[----:B------:R-:W-:Y:S01]  /*01c0*/  MOV R2, UR4 ;  /* 0x0000000400027c02 */ /* 0x000fe20008000f00 */
[----:B------:R-:W-:-:S03]  /*01d0*/  UIADD3.X UR7, UPT, UPT, URZ, UR13, URZ, UP1, !UPT ;  /* 0x0000000dff077290 */ /* 0x000fc60008ffe4ff */
[----:B------:R-:W-:-:S09]  /*01e0*/  MOV R3, UR5 ;  /* 0x0000000500037c02 */ /* 0x000fd20008000f00 */
.L_x_2:
[----:B------:R-:W-:Y:S01]  /*01f0*/  MOV R4, UR6 ;  /* 0x0000000600047c02 */ /* 0x000fe20008000f00 */
[----:B------:R-:W2:Y:S01]  /*0200*/  LDG.E R17, desc[UR16][R2.64+-0x20] ;  /* 0xffffe01002117981 */ /* 0x000ea2000c1e1900 */
[----:B------:R-:W-:-:S03]  /*0210*/  MOV R5, UR7 ;  /* 0x0000000700057c02 */ /* 0x000fc60008000f00 */
[----:B------:R-:W3:Y:S01]  /*0220*/  LDG.E R25, desc[UR16][R2.64+-0x1c] ;  /* 0xffffe41002197981 */ /* 0x000ee2000c1e1900 */
[----:B------:R-:W-:-:S03]  /*0230*/  IMAD.WIDE R4, R6, 0x4, R4 ;  /* 0x0000000406047825 */ /* 0x000fc600078e0204 */
[----:B------:R-:W4:Y:S04]  /*0240*/  LDG.E R19, desc[UR16][R2.64+-0x18] ;  /* 0xffffe81002137981 */ /* 0x000f28000c1e1900 */
[----:B------:R-:W2:Y:S04]  /*0250*/  LDG.E R16, desc[UR16][R4.64+-0x20] ;  /* 0xffffe01004107981 */ /* 0x000ea8000c1e1900 */
[----:B------:R-:W3:Y:S04]  /*0260*/  LDG.E R18, desc[UR16][R4.64+-0x1c] ;  /* 0xffffe41004127981 */ /* 0x000ee8000c1e1900 */
[----:B------:R-:W4:Y:S04]  /*0270*/  LDG.E R20, desc[UR16][R4.64+-0x18] ;  /* 0xffffe81004147981 */ /* 0x000f28000c1e1900 */
[----:B------:R-:W5:Y:S04]  /*0280*/  LDG.E R22, desc[UR16][R2.64+-0x14] ;  /* 0xffffec1002167981 */ /* 0x000f68000c1e1900 */
        /* <DEDUP_REMOVED lines=8> */
[----:B------:R-:W5:Y:S01]  /*0310*/  LDG.E R14, desc[UR16][R4.64+-0x4] ;  /* 0xfffffc10040e7981 */ /* 0x000f62000c1e1900 */
[----:B--2---:R-:W-:-:S03]  /*0320*/  FFMA R17, R16, R17, R15 ;  /* 0x0000001110117223 */ /* 0x004fc6000000000f */
[----:B------:R-:W2:Y:S04]  /*0330*/  LDG.E R15, desc[UR16][R2.64] ;  /* 0x00000010020f7981 */ /* 0x000ea8000c1e1900 */
[----:B------:R-:W2:Y:S01]  /*0340*/  LDG.E R16, desc[UR16][R4.64] ;  /* 0x0000001004107981 */ /* 0x000ea2000c1e1900 */
[----:B---3--:R-:W-:-:S03]  /*0350*/  FFMA R25, R18, R25, R17 ;  /* 0x0000001912197223 */ /* 0x008fc60000000011 */
[----:B------:R-:W3:Y:S01]  /*0360*/  LDG.E R17, desc[UR16][R2.64+0x4] ;  /* 0x0000041002117981 */ /* 0x000ee2000c1e1900 */
[----:B----4-:R-:W-:-:S03]  /*0370*/  FFMA R26, R20, R19, R25 ;  /* 0x00000013141a7223 */ /* 0x010fc60000000019 */
[----:B------:R-:W3:Y:S04]  /*0380*/  LDG.E R18, desc[UR16][R4.64+0x4] ;  /* 0x0000041004127981 */ /* 0x000ee8000c1e1900 */
[----:B------:R-:W4:Y:S01]  /*0390*/  LDG.E R20, desc[UR16][R2.64+0x8] ;  /* 0x0000081002147981 */ /* 0x000f22000c1e1900 */
[----:B-----5:R-:W-:-:S03]  /*03a0*/  FFMA R25, R21, R22, R26 ;  /* 0x0000001615197223 */ /* 0x020fc6000000001a */
[----:B------:R-:W4:Y:S04]  /*03b0*/  LDG.E R19, desc[UR16][R4.64+0x8] ;  /* 0x0000081004137981 */ /* 0x000f28000c1e1900 */
[----:B------:R-:W5:Y:S01]  /*03c0*/  LDG.E R22, desc[UR16][R2.64+0xc] ;  /* 0x00000c1002167981 */ /* 0x000f62000c1e1900 */
[----:B------:R-:W-:-:S03]  /*03d0*/  FFMA R25, R24, R23, R25 ;  /* 0x0000001718197223 */ /* 0x000fc60000000019 */
[----:B------:R-:W5:Y:S04]  /*03e0*/  LDG.E R21, desc[UR16][R4.64+0xc] ;  /* 0x00000c1004157981 */ /* 0x000f68000c1e1900 */
[----:B------:R-:W5:Y:S01]  /*03f0*/  LDG.E R24, desc[UR16][R2.64+0x10] ;  /* 0x0000101002187981 */ /* 0x000f62000c1e1900 */
[----:B------:R-:W-:-:S03]  /*0400*/  FFMA R25, R10, R9, R25 ;  /* 0x000000090a197223 */ /* 0x000fc60000000019 */
[----:B------:R-:W5:Y:S04]  /*0410*/  LDG.E R23, desc[UR16][R4.64+0x10] ;  /* 0x0000101004177981 */ /* 0x000f68000c1e1900 */
[----:B------:R-:W5:Y:S01]  /*0420*/  LDG.E R10, desc[UR16][R2.64+0x14] ;  /* 0x00001410020a7981 */ /* 0x000f62000c1e1900 */
[----:B------:R-:W-:-:S03]  /*0430*/  FFMA R27, R12, R11, R25 ;  /* 0x0000000b0c1b7223 */ /* 0x000fc60000000019 */
[----:B------:R-:W5:Y:S04]  /*0440*/  LDG.E R9, desc[UR16][R4.64+0x14] ;  /* 0x0000141004097981 */ /* 0x000f68000c1e1900 */
[----:B------:R-:W5:Y:S04]  /*0450*/  LDG.E R11, desc[UR16][R2.64+0x18] ;  /* 0x00001810020b7981 */ /* 0x000f68000c1e1900 */
[----:B------:R-:W5:Y:S04]  /*0460*/  LDG.E R12, desc[UR16][R4.64+0x18] ;  /* 0x00001810040c7981 */ /* 0x000f68000c1e1900 */
[----:B------:R-:W5:Y:S04]  /*0470*/  LDG.E R25, desc[UR16][R4.64+0x1c] ;  /* 0x00001c1004197981 */ /* 0x000f68000c1e1900 */
[----:B------:R0:W5:Y:S01]  /*0480*/  LDG.E R26, desc[UR16][R2.64+0x1c] ;  /* 0x00001c10021a7981 */ /* 0x000162000c1e1900 */
[----:B------:R-:W-:Y:S01]  /*0490*/  FFMA R13, R14, R13, R27 ;  /* 0x0000000d0e0d7223 */ /* 0x000fe2000000001b */
[----:B------:R-:W-:-:S04]  /*04a0*/  UIADD3 UR11, UPT, UPT, UR11, 0x10, URZ ;  /* 0x000000100b0b7890 */ /* 0x000fc8000fffe0ff */
[----:B------:R-:W-:Y:S01]  /*04b0*/  UISETP.NE.AND UP1, UPT, UR11, URZ, UPT ;  /* 0x000000ff0b00728c */ /* 0x000fe2000bf25270 */
[----:B0-----:R-:W-:Y:S02]  /*04c0*/  IADD3 R2, P0, PT, R2, 0x40, RZ ;  /* 0x0000004002027810 */ /* 0x001fe40007f1e0ff */
[----:B------:R-:W-:Y:S02]  /*04d0*/  IADD3 R6, PT, PT, R6, 0x10, RZ ;  /* 0x0000001006067810 */ /* 0x000fe40007ffe0ff */
[----:B------:R-:W-:Y:S01]  /*04e0*/  IADD3.X R3, PT, PT, RZ, R3, RZ, P0, !PT ;  /* 0x00000003ff037210 */ /* 0x000fe200007fe4ff */
[----:B--2---:R-:W-:-:S04]  /*04f0*/  FFMA R13, R16, R15, R13 ;  /* 0x0000000f100d7223 */ /* 0x004fc8000000000d */
[----:B---3--:R-:W-:-:S04]  /*0500*/  FFMA R18, R18, R17, R13 ;  /* 0x0000001112127223 */ /* 0x008fc8000000000d */
[----:B----4-:R-:W-:-:S04]  /*0510*/  FFMA R18, R19, R20, R18 ;  /* 0x0000001413127223 */ /* 0x010fc80000000012 */
[----:B-----5:R-:W-:-:S04]  /*0520*/  FFMA R18, R21, R22, R18 ;  /* 0x0000001615127223 */ /* 0x020fc80000000012 */
[----:B------:R-:W-:-:S04]  /*0530*/  FFMA R18, R23, R24, R18 ;  /* 0x0000001817127223 */ /* 0x000fc80000000012 */
[----:B------:R-:W-:-:S04]  /*0540*/  FFMA R9, R9, R10, R18 ;  /* 0x0000000a09097223 */ /* 0x000fc80000000012 */
[----:B------:R-:W-:-:S04]  /*0550*/  FFMA R12, R12, R11, R9 ;  /* 0x0000000b0c0c7223 */ /* 0x000fc80000000009 */
[----:B------:R-:W-:Y:S01]  /*0560*/  FFMA R15, R25, R26, R12 ;  /* 0x0000001a190f7223 */ /* 0x000fe2000000000c */
[----:B------:R-:W-:Y:S06]  /*0570*/  BRA.U UP1, `(.L_x_2) ;  /* 0xfffffffd011c7547 */ /* 0x000fec000b83ffff */
.L_x_1:
[----:B------:R-:W-:Y:S05]  /*0580*/  BRA.U !UP0, `(.L_x_0) ;  /* 0x0000000508307547 */ /* 0x000fea000b800000 */
[----:B------:R-:W-:Y:S02]  /*0590*/  UISETP.GE.U32.AND UP0, UPT, UR9, 0x8, UPT ;  /* 0x000000080900788c */ /* 0x000fe4000bf06070 */
[----:B------:R-:W-:-:S04]  /*05a0*/  ULOP3.LUT UR5, UR8, 0x7, URZ, 0xc0, !UPT ;  /* 0x0000000708057892 */ /* 0x000fc8000f8ec0ff */
[----:B------:R-:W-:-:S03]  /*05b0*/  UISETP.NE.AND UP1, UPT, UR5, URZ, UPT ;  /* 0x000000ff0500728c */ /* 0x000fc6000bf25270 */
[----:B------:R-:W-:Y:S08]  /*05c0*/  BRA.U !UP0, `(.L_x_3) ;  /* 0x0000000108787547 */ /* 0x000ff0000b800000 */
[----:B------:R-:W0:Y:S01]  /*05d0*/  LDC.64 R2, c[0x0][0x380] ;  /* 0x0000e000ff027b82 */ /* 0x000e220000000a00 */
[----:B------:R-:W-:-:S07]  /*05e0*/  IADD3 R9, PT, PT, R7, R8, RZ ;  /* 0x0000000807097210 */ /* 0x000fce0007ffe0ff */
[----:B------:R-:W1:Y:S01]  /*05f0*/  LDC.64 R4, c[0x0][0x388] ;  /* 0x0000e200ff047b82 */ /* 0x000e620000000a00 */
[----:B0-----:R-:W-:-:S05]  /*0600*/  IMAD.WIDE R2, R9, 0x4, R2 ;  /* 0x0000000409027825 */ /* 0x001fca00078e0202 */
[----:B------:R-:W2:Y:S01]  /*0610*/  LDG.E R10, desc[UR16][R2.64] ;  /* 0x00000010020a7981 */ /* 0x000ea2000c1e1900 */
[----:B-1----:R-:W-:-:S03]  /*0620*/  IMAD.WIDE.U32 R4, R8, 0x4, R4 ;  /* 0x0000000408047825 */ /* 0x002fc600078e0004 */
[----:B------:R-:W3:Y:S04]  /*0630*/  LDG.E R13, desc[UR16][R2.64+0x4] ;  /* 0x00000410020d7981 */ /* 0x000ee8000c1e1900 */
[----:B------:R-:W2:Y:S04]  /*0640*/  LDG.E R11, desc[UR16][R4.64] ;  /* 0x00000010040b7981 */ /* 0x000ea8000c1e1900 */
[----:B------:R-:W3:Y:S04]  /*0650*/  LDG.E R12, desc[UR16][R4.64+0x4] ;  /* 0x00000410040c7981 */ /* 0x000ee8000c1e1900 */
[----:B------:R-:W4:Y:S04]  /*0660*/  LDG.E R17, desc[UR16][R2.64+0x8] ;  /* 0x0000081002117981 */ /* 0x000f28000c1e1900 */
        /* <DEDUP_REMOVED lines=11> */
[----:B------:R-:W-:Y:S01]  /*0720*/  IADD3 R8, PT, PT, R8, 0x8, RZ ;  /* 0x0000000808087810 */ /* 0x000fe20007ffe0ff */
[----:B--2---:R-:W-:-:S04]  /*0730*/  FFMA R10, R10, R11, R15 ;  /* 0x0000000b0a0a7223 */ /* 0x004fc8000000000f */
[----:B---3--:R-:W-:-:S04]  /*0740*/  FFMA R10, R13, R12, R10 ;  /* 0x0000000c0d0a7223 */ /* 0x008fc8000000000a */
[----:B----4-:R-:W-:-:S04]  /*0750*/  FFMA R10, R17, R14, R10 ;  /* 0x0000000e110a7223 */ /* 0x010fc8000000000a */
[----:B-----5:R-:W-:-:S04]  /*0760*/  FFMA R10, R19, R16, R10 ;  /* 0x00000010130a7223 */ /* 0x020fc8000000000a */
[----:B------:R-:W-:-:S04]  /*0770*/  FFMA R10, R21, R18, R10 ;  /* 0x00000012150a7223 */ /* 0x000fc8000000000a */
[----:B------:R-:W-:-:S04]  /*0780*/  FFMA R23, R23, R20, R10 ;  /* 0x0000001417177223 */ /* 0x000fc8000000000a */
[----:B------:R-:W-:-:S04]  /*0790*/  FFMA R6, R6, R9, R23 ;  /* 0x0000000906067223 */ /* 0x000fc80000000017 */
[----:B------:R-:W-:-:S07]  /*07a0*/  FFMA R15, R25, R22, R6 ;  /* 0x00000016190f7223 */ /* 0x000fce0000000006 */
.L_x_3:
        /* <DEDUP_REMOVED lines=17> */
[----:B------:R-:W5:Y:S01]  /*08c0*/  LDG.E R14, desc[UR16][R4.64+0xc] ;  /* 0x00000c10040e7981 */ /* 0x000f62000c1e1900 */
[----:B------:R-:W-:Y:S01]  /*08d0*/  IADD3 R8, PT, PT, R8, 0x4, RZ ;  /* 0x0000000408087810 */ /* 0x000fe20007ffe0ff */
[----:B--2---:R-:W-:-:S04]  /*08e0*/  FFMA R6, R6, R9, R15 ;  /* 0x0000000906067223 */ /* 0x004fc8000000000f */
[----:B---3--:R-:W-:-:S04]  /*08f0*/  FFMA R6, R11, R10, R6 ;  /* 0x0000000a0b067223 */ /* 0x008fc80000000006 */
[----:B----4-:R-:W-:-:S04]  /*0900*/  FFMA R6, R13, R12, R6 ;  /* 0x0000000c0d067223 */ /* 0x010fc80000000006 */
[----:B-----5:R-:W-:-:S07]  /*0910*/  FFMA R15, R17, R14, R6 ;  /* 0x0000000e110f7223 */ /* 0x020fce0000000006 */
.L_x_4:
[----:B------:R-:W-:Y:S05]  /*0920*/  BRA.U !UP1, `(.L_x_0) ;  /* 0x0000000109487547 */ /* 0x000fea000b800000 */
[----:B------:R-:W0:Y:S01]  /*0930*/  LDC.64 R2, c[0x0][0x388] ;  /* 0x0000e200ff027b82 */ /* 0x000e220000000a00 */
[----:B------:R-:W-:Y:S01]  /*0940*/  IADD3 R7, PT, PT, R7, R8, RZ ;  /* 0x0000000807077210 */ /* 0x000fe20007ffe0ff */
[----:B------:R-:W-:-:S06]  /*0950*/  UIADD3 UR4, UPT, UPT, -UR4, URZ, URZ ;  /* 0x000000ff04047290 */ /* 0x000fcc000fffe1ff */
[----:B------:R-:W1:Y:S01]  /*0960*/  LDC.64 R10, c[0x0][0x380] ;  /* 0x0000e000ff0a7b82 */ /* 0x000e620000000a00 */
[----:B0-----:R-:W-:-:S03]  /*0970*/  IMAD.WIDE.U32 R2, R8, 0x4, R2 ;  /* 0x0000000408027825 */ /* 0x001fc600078e0002 */
[----:B------:R-:W-:Y:S02]  /*0980*/  MOV R6, R2 ;  /* 0x0000000200067202 */ /* 0x000fe40000000f00 */
[----:B------:R-:W-:-:S07]  /*0990*/  MOV R5, R3 ;  /* 0x0000000300057202 */ /* 0x000fce0000000f00 */
.L_x_5:
[----:B-1----:R-:W-:Y:S01]  /*09a0*/  IMAD.WIDE R2, R7, 0x4, R10 ;  /* 0x0000000407027825 */ /* 0x002fe200078e020a */
[----:B------:R-:W-:-:S05]  /*09b0*/  MOV R4, R6 ;  /* 0x0000000600047202 */ /* 0x000fca0000000f00 */
[----:B------:R-:W2:Y:S04]  /*09c0*/  LDG.E R2, desc[UR16][R2.64] ;  /* 0x0000001002027981 */ /* 0x000ea8000c1e1900 */
[----:B------:R0:W2:Y:S01]  /*09d0*/  LDG.E R4, desc[UR16][R4.64] ;  /* 0x0000001004047981 */ /* 0x0000a2000c1e1900 */
[----:B------:R-:W-:Y:S01]  /*09e0*/  UIADD3 UR4, UPT, UPT, UR4, 0x1, URZ ;  /* 0x0000000104047890 */ /* 0x000fe2000fffe0ff */
[----:B------:R-:W-:Y:S02]  /*09f0*/  IADD3 R6, P0, PT, R6, 0x4, RZ ;  /* 0x0000000406067810 */ /* 0x000fe40007f1e0ff */
[----:B------:R-:W-:Y:S01]  /*0a00*/  IADD3 R7, PT, PT, R7, 0x1, RZ ;  /* 0x0000000107077810 */ /* 0x000fe20007ffe0ff */
[----:B------:R-:W-:Y:S01]  /*0a10*/  UISETP.NE.AND UP0, UPT, UR4, URZ, UPT ;  /* 0x000000ff0400728c */ /* 0x000fe2000bf05270 */
[----:B0-----:R-:W-:Y:S01]  /*0a20*/  IADD3.X R5, PT, PT, RZ, R5, RZ, P0, !PT ;  /* 0x00000005ff057210 */ /* 0x001fe200007fe4ff */
[----:B--2---:R-:W-:-:S07]  /*0a30*/  FFMA R15, R2, R4, R15 ;  /* 0x00000004020f7223 */ /* 0x004fce000000000f */
[----:B------:R-:W-:Y:S05]  /*0a40*/  BRA.U UP0, `(.L_x_5) ;  /* 0xfffffffd00d47547 */ /* 0x000fea000b83ffff */
.L_x_0:
[----:B------:R-:W0:Y:S02]  /*0a50*/  LDC.64 R2, c[0x0][0x390] ;  /* 0x0000e400ff027b82 */ /* 0x000e240000000a00 */
[----:B0-----:R-:W-:-:S05]  /*0a60*/  IMAD.WIDE R2, R0, 0x4, R2 ;  /* 0x0000000400027825 */ /* 0x001fca00078e0202 */
[----:B------:R-:W-:Y:S01]  /*0a70*/  STG.E desc[UR16][R2.64], R15 ;  /* 0x0000000f02007986 */ /* 0x000fe2000c101910 */
[----:B------:R-:W-:Y:S05]  /*0a80*/  EXIT ;  /* 0x000000000000794d */ /* 0x000fea0003800000 */
.L_x_6:
[----:B------:R-:W-:-:S00]  /*0a90*/  BRA `(.L_x_6) ;  /* 0xfffffffc00fc7947 */ /* 0x000fc0000383ffff */
[----:B------:R-:W-:-:S00]  /*0aa0*/  NOP ;  /* 0x0000000000007918 */ /* 0x000fc00000000000 */
        /* <DEDUP_REMOVED lines=13> */
.L_x_7:


//--------------------- .nv.shared.reserved.0     --------------------------
	.section	.nv.shared.reserved.0,"aw",@nobits
	.weak		__nv_reservedSMEM_offset_0_alias
	.size		__nv_reservedSMEM_offset_0_alias, 0, 64
	.other		__nv_reservedSMEM_offset_0_alias,@"STO_CUDA_RESERVED_SHARED STV_DEFAULT"
__nv_reservedSMEM_offset_0_alias:
	.zero		0
	.zero		64


//--------------------- .nv.constant0._Z15matVecMulKernelPfS_S_i --------------------------
	.section	.nv.constant0._Z15matVecMulKernelPfS_S_i,"a",@progbits
	.sectionflags	@""
	.align	4
.nv.constant0._Z15matVecMulKernelPfS_S_i:
	.zero		924


//--------------------- SYMBOLS --------------------------

	.type		.nv.reservedSmem.offset0,@object
	.size		.nv.reservedSmem.offset0,0x4
